	.headerflags	@"EF_CUDA_TEXMODE_UNIFIED EF_CUDA_64BIT_ADDRESS EF_CUDA_ACCELERATORS EF_CUDA_SM90 EF_CUDA_VIRTUAL_SM(EF_CUDA_SM90)"
	.elftype	@"ET_EXEC"


//--------------------- .nv.info                  --------------------------
	.section	.nv.info,"",@"SHT_CUDA_INFO"
	.align	4


	//----- nvinfo : EIATTR_REGCOUNT
	.align		4
        /*0000*/ 	.byte	0x04, 0x2f
        /*0002*/ 	.short	(.L_3 - .L_2)
	.align		4
.L_2:
        /*0004*/ 	.word	index@(triton_poi_fused__native_batch_norm_legit_no_training_relu_43)
        /*0008*/ 	.word	0x00000016


	//----- nvinfo : EIATTR_MIN_STACK_SIZE
	.align		4
.L_3:
        /*000c*/ 	.byte	0x04, 0x12
        /*000e*/ 	.short	(.L_5 - .L_4)
	.align		4
.L_4:
        /*0010*/ 	.word	index@(triton_poi_fused__native_batch_norm_legit_no_training_relu_43)
        /*0014*/ 	.word	0x00000000


	//----- nvinfo : EIATTR_FRAME_SIZE
	.align		4
.L_5:
        /*0018*/ 	.byte	0x04, 0x11
        /*001a*/ 	.short	(.L_7 - .L_6)
	.align		4
.L_6:
        /*001c*/ 	.word	index@(triton_poi_fused__native_batch_norm_legit_no_training_relu_43)
        /*0020*/ 	.word	0x00000000


	//----- nvinfo : EIATTR_MIN_STACK_SIZE
	.align		4
.L_7:
        /*0024*/ 	.byte	0x04, 0x12
        /*0026*/ 	.short	(.L_9 - .L_8)
	.align		4
.L_8:
        /*0028*/ 	.word	index@(triton_poi_fused__native_batch_norm_legit_no_training_relu_43)
        /*002c*/ 	.word	0x00000000
.L_9:


//--------------------- .nv.info.triton_poi_fused__native_batch_norm_legit_no_training_relu_43 --------------------------
	.section	.nv.info.triton_poi_fused__native_batch_norm_legit_no_training_relu_43,"",@"SHT_CUDA_INFO"
	.sectionflags	@""
	.align	4


	//----- nvinfo : EIATTR_CUDA_API_VERSION
	.align		4
        /*0000*/ 	.byte	0x04, 0x37
        /*0002*/ 	.short	(.L_11 - .L_10)
.L_10:
        /*0004*/ 	.word	0x0000007c


	//----- nvinfo : EIATTR_KPARAM_INFO
	.align		4
.L_11:
        /*0008*/ 	.byte	0x04, 0x17
        /*000a*/ 	.short	(.L_13 - .L_12)
.L_12:
        /*000c*/ 	.word	0x00000000
        /*0010*/ 	.short	0x0006
        /*0012*/ 	.short	0x0030
        /*0014*/ 	.byte	0x00, 0xf0, 0x11, 0x00


	//----- nvinfo : EIATTR_KPARAM_INFO
	.align		4
.L_13:
        /*0018*/ 	.byte	0x04, 0x17
        /*001a*/ 	.short	(.L_15 - .L_14)
.L_14:
        /*001c*/ 	.word	0x00000000
        /*0020*/ 	.short	0x0005
        /*0022*/ 	.short	0x0028
        /*0024*/ 	.byte	0x00, 0xf4, 0x21, 0x00


	//----- nvinfo : EIATTR_KPARAM_INFO
	.align		4
.L_15:
        /*0028*/ 	.byte	0x04, 0x17
        /*002a*/ 	.short	(.L_17 - .L_16)
.L_16:
        /*002c*/ 	.word	0x00000000
        /*0030*/ 	.short	0x0004
        /*0032*/ 	.short	0x0020
        /*0034*/ 	.byte	0x00, 0xf4, 0x21, 0x00


	//----- nvinfo : EIATTR_KPARAM_INFO
	.align		4
.L_17:
        /*0038*/ 	.byte	0x04, 0x17
        /*003a*/ 	.short	(.L_19 - .L_18)
.L_18:
        /*003c*/ 	.word	0x00000000
        /*0040*/ 	.short	0x0003
        /*0042*/ 	.short	0x0018
        /*0044*/ 	.byte	0x00, 0xf4, 0x21, 0x00


	//----- nvinfo : EIATTR_KPARAM_INFO
	.align		4
.L_19:
        /*0048*/ 	.byte	0x04, 0x17
        /*004a*/ 	.short	(.L_21 - .L_20)
.L_20:
        /*004c*/ 	.word	0x00000000
        /*0050*/ 	.short	0x0002
        /*0052*/ 	.short	0x0010
        /*0054*/ 	.byte	0x00, 0xf4, 0x21, 0x00


	//----- nvinfo : EIATTR_KPARAM_INFO
	.align		4
.L_21:
        /*0058*/ 	.byte	0x04, 0x17
        /*005a*/ 	.short	(.L_23 - .L_22)
.L_22:
        /*005c*/ 	.word	0x00000000
        /*0060*/ 	.short	0x0001
        /*0062*/ 	.short	0x0008
        /*0064*/ 	.byte	0x00, 0xf4, 0x21, 0x00


	//----- nvinfo : EIATTR_KPARAM_INFO
	.align		4
.L_23:
        /*0068*/ 	.byte	0x04, 0x17
        /*006a*/ 	.short	(.L_25 - .L_24)
.L_24:
        /*006c*/ 	.word	0x00000000
        /*0070*/ 	.short	0x0000
        /*0072*/ 	.short	0x0000
        /*0074*/ 	.byte	0x00, 0xf4, 0x21, 0x00


	//----- nvinfo : EIATTR_SPARSE_MMA_MASK
	.align		4
.L_25:
        /*0078*/ 	.byte	0x03, 0x50
        /*007a*/ 	.short	0x0000


	//----- nvinfo : EIATTR_MAXREG_COUNT
	.align		4
        /*007c*/ 	.byte	0x03, 0x1b
        /*007e*/ 	.short	0x00ff


	//----- nvinfo : EIATTR_EXIT_INSTR_OFFSETS
	.align		4
        /*0080*/ 	.byte	0x04, 0x1c
        /*0082*/ 	.short	(.L_27 - .L_26)


	//   ....[0]....
.L_26:
        /*0084*/ 	.word	0x00000410


	//   ....[1]....
        /*0088*/ 	.word	0x00000430


	//----- nvinfo : EIATTR_REQNTID
	.align		4
.L_27:
        /*008c*/ 	.byte	0x04, 0x10
        /*008e*/ 	.short	(.L_29 - .L_28)
.L_28:
        /*0090*/ 	.word	0x00000100
        /*0094*/ 	.word	0x00000001
        /*0098*/ 	.word	0x00000001


	//----- nvinfo : EIATTR_CBANK_PARAM_SIZE
	.align		4
.L_29:
        /*009c*/ 	.byte	0x03, 0x19
        /*009e*/ 	.short	0x0034


	//----- nvinfo : EIATTR_PARAM_CBANK
	.align		4
        /*00a0*/ 	.byte	0x04, 0x0a
        /*00a2*/ 	.short	(.L_31 - .L_30)
	.align		4
.L_30:
        /*00a4*/ 	.word	index@(.nv.constant0.triton_poi_fused__native_batch_norm_legit_no_training_relu_43)
        /*00a8*/ 	.short	0x0210
        /*00aa*/ 	.short	0x0034


	//----- nvinfo : EIATTR_SW_WAR
	.align		4
.L_31:
        /*00ac*/ 	.byte	0x04, 0x36
        /*00ae*/ 	.short	(.L_33 - .L_32)
.L_32:
        /*00b0*/ 	.word	0x00000008
.L_33:


//--------------------- .nv.callgraph             --------------------------
	.section	.nv.callgraph,"",@"SHT_CUDA_CALLGRAPH"
	.align	4
	.sectionentsize	8
	.align		4
        /*0000*/ 	.word	0x00000000
	.align		4
        /*0004*/ 	.word	0xffffffff
	.align		4
        /*0008*/ 	.word	0x00000000
	.align		4
        /*000c*/ 	.word	0xfffffffe
	.align		4
        /*0010*/ 	.word	0x00000000
	.align		4
        /*0014*/ 	.word	0xfffffffd
	.align		4
        /*0018*/ 	.word	0x00000000
	.align		4
        /*001c*/ 	.word	0xfffffffc


//--------------------- .nv.constant4             --------------------------
	.section	.nv.constant4,"a",@progbits
	.align	8
	.align		8
.nv.constant4:
        /*0000*/ 	.dword	_$_str
	.align		8
        /*0008*/ 	.dword	_$_str_$_2


//--------------------- .text.triton_poi_fused__native_batch_norm_legit_no_training_relu_43 --------------------------
	.section	.text.triton_poi_fused__native_batch_norm_legit_no_training_relu_43,"ax",@progbits
	.align	128
        .global         triton_poi_fused__native_batch_norm_legit_no_training_relu_43
        .type           triton_poi_fused__native_batch_norm_legit_no_training_relu_43,@function
        .size           triton_poi_fused__native_batch_norm_legit_no_training_relu_43,(.L_x_1 - triton_poi_fused__native_batch_norm_legit_no_training_relu_43)
        .other          triton_poi_fused__native_batch_norm_legit_no_training_relu_43,@"STO_CUDA_ENTRY STV_DEFAULT"
triton_poi_fused__native_batch_norm_legit_no_training_relu_43:
.text.triton_poi_fused__native_batch_norm_legit_no_training_relu_43:
[----:B------:R-:W0:Y:S01]  /*0000*/  LDC R1, c[0x0][0x28] ;  /* 0x00000a00ff017b82 */ /* 0x000e220000000800 */
[----:B------:R-:W1:Y:S07]  /*0010*/  S2R R0, SR_TID.X ;  /* 0x0000000000007919 */ /* 0x000e6e0000002100 */
[----:B------:R-:W2:Y:S01]  /*0020*/  LDC.64 R8, c[0x0][0x220] ;  /* 0x00008800ff087b82 */ /* 0x000ea20000000a00 */
[----:B------:R-:W-:Y:S01]  /*0030*/  ULDC.64 UR4, c[0x0][0x208] ;  /* 0x0000820000047ab9 */ /* 0x000fe20000000a00 */
[----:B------:R-:W3:Y:S06]  /*0040*/  S2R R3, SR_CTAID.X ;  /* 0x0000000000037919 */ /* 0x000eec0000002500 */
[----:B------:R-:W4:Y:S08]  /*0050*/  LDC.64 R12, c[0x0][0x210] ;  /* 0x00008400ff0c7b82 */ /* 0x000f300000000a00 */
[----:B------:R-:W5:Y:S08]  /*0060*/  LDC.64 R14, c[0x0][0x218] ;  /* 0x00008600ff0e7b82 */ /* 0x000f700000000a00 */
[----:B------:R-:W5:Y:S01]  /*0070*/  LDC.64 R16, c[0x0][0x228] ;  /* 0x00008a00ff107b82 */ /* 0x000f620000000a00 */
[----:B-1----:R-:W-:-:S07]  /*0080*/  SHF.L.U32 R0, R0, 0x1, RZ ;  /* 0x0000000100007819 */ /* 0x002fce00000006ff */
[----:B------:R-:W1:Y:S01]  /*0090*/  LDC.64 R18, c[0x0][0x230] ;  /* 0x00008c00ff127b82 */ /* 0x000e620000000a00 */
[----:B------:R-:W-:-:S04]  /*00a0*/  LOP3.LUT R0, R0, 0x1fe, RZ, 0xc0, !PT ;  /* 0x000001fe00007812 */ /* 0x000fc800078ec0ff */
[----:B---3--:R-:W-:-:S04]  /*00b0*/  LEA R0, R3, R0, 0x9 ;  /* 0x0000000003007211 */ /* 0x008fc800078e48ff */
[C---:B------:R-:W-:Y:S01]  /*00c0*/  ISETP.GE.AND P0, PT, R0.reuse, 0xfd200, PT ;  /* 0x000fd2000000780c */ /* 0x040fe20003f06270 */
[----:B------:R-:W-:-:S05]  /*00d0*/  IMAD.HI R2, R0, 0x38e38e39, RZ ;  /* 0x38e38e3900027827 */ /* 0x000fca00078e02ff */
[----:B------:R-:W-:-:S04]  /*00e0*/  SHF.R.U32.HI R3, RZ, 0x1f, R2 ;  /* 0x0000001fff037819 */ /* 0x000fc80000011602 */
[----:B------:R-:W-:-:S05]  /*00f0*/  LEA.HI.SX32 R3, R2, R3, 0x1a ;  /* 0x0000000302037211 */ /* 0x000fca00078fd2ff */
[----:B------:R-:W-:Y:S01]  /*0100*/  IMAD R11, R3, -0x120, R0 ;  /* 0xfffffee0030b7824 */ /* 0x000fe200078e0200 */
[----:B------:R-:W-:-:S03]  /*0110*/  CS2R R2, SRZ ;  /* 0x0000000000027805 */ /* 0x000fc6000001ff00 */
[----:B--2---:R-:W-:-:S05]  /*0120*/  IMAD.WIDE R8, R11, 0x4, R8 ;  /* 0x000000040b087825 */ /* 0x004fca00078e0208 */
[----:B------:R2:W3:Y:S01]  /*0130*/  @!P0 LDG.E.EL.64 R2, desc[UR4][R8.64] ;  /* 0x0000000408028981 */ /* 0x0004e2000c2e1b00 */
[----:B------:R-:W-:Y:S02]  /*0140*/  CS2R R4, SRZ ;  /* 0x0000000000047805 */ /* 0x000fe4000001ff00 */
[----:B------:R-:W-:Y:S01]  /*0150*/  CS2R R6, SRZ ;  /* 0x0000000000067805 */ /* 0x000fe2000001ff00 */
[----:B----4-:R-:W-:-:S04]  /*0160*/  IMAD.WIDE R12, R0, 0x4, R12 ;  /* 0x00000004000c7825 */ /* 0x010fc800078e020c */
[C---:B-----5:R-:W-:Y:S01]  /*0170*/  IMAD.WIDE R14, R11.reuse, 0x4, R14 ;  /* 0x000000040b0e7825 */ /* 0x060fe200078e020e */
[----:B------:R-:W4:Y:S01]  /*0180*/  @!P0 LDG.E.64 R4, desc[UR4][R12.64] ;  /* 0x000000040c048981 */ /* 0x000f22000c1e1b00 */
[----:B--2---:R-:W-:Y:S02]  /*0190*/  CS2R R8, SRZ ;  /* 0x0000000000087805 */ /* 0x004fe4000001ff00 */
[C---:B0-----:R-:W-:Y:S01]  /*01a0*/  IMAD.WIDE R16, R11.reuse, 0x4, R16 ;  /* 0x000000040b107825 */ /* 0x041fe200078e0210 */
[----:B------:R0:W4:Y:S03]  /*01b0*/  @!P0 LDG.E.EL.64 R6, desc[UR4][R14.64] ;  /* 0x000000040e068981 */ /* 0x000126000c2e1b00 */
[----:B-1----:R-:W-:Y:S01]  /*01c0*/  IMAD.WIDE R18, R11, 0x4, R18 ;  /* 0x000000040b127825 */ /* 0x002fe200078e0212 */
[----:B------:R-:W-:-:S04]  /*01d0*/  CS2R R10, SRZ ;  /* 0x00000000000a7805 */ /* 0x000fc8000001ff00 */
[----:B------:R-:W2:Y:S04]  /*01e0*/  @!P0 LDG.E.EL.64 R8, desc[UR4][R18.64] ;  /* 0x0000000412088981 */ /* 0x000ea8000c2e1b00 */
[----:B------:R-:W2:Y:S01]  /*01f0*/  @!P0 LDG.E.EL.64 R10, desc[UR4][R16.64] ;  /* 0x00000004100a8981 */ /* 0x000ea2000c2e1b00 */
[----:B0-----:R-:W-:Y:S01]  /*0200*/  HFMA2.MMA R14, -RZ, RZ, 1.625, 0 ;  /* 0x3e800000ff0e7435 */ /* 0x001fe200000001ff */
[----:B---3--:R-:W-:Y:S01]  /*0210*/  FADD R2, R2, 0.0010000000474974513054 ;  /* 0x3a83126f02027421 */ /* 0x008fe20000000000 */
[----:B------:R-:W-:-:S03]  /*0220*/  FADD R3, R3, 0.0010000000474974513054 ;  /* 0x3a83126f03037421 */ /* 0x000fc60000000000 */
[----:B------:R-:W0:Y:S08]  /*0230*/  MUFU.SQRT R12, R2 ;  /* 0x00000002000c7308 */ /* 0x000e300000002000 */
[----:B------:R1:W3:Y:S01]  /*0240*/  MUFU.SQRT R13, R3 ;  /* 0x00000003000d7308 */ /* 0x0002e20000002000 */
[C---:B0-----:R-:W-:Y:S02]  /*0250*/  FSETP.GT.AND P1, PT, R12.reuse, 8.50705917302346158658e+37, PT ;  /* 0x7e8000000c00780b */ /* 0x041fe40003f24000 */
[----:B------:R-:W-:Y:S01]  /*0260*/  FSETP.GEU.AND P3, PT, R12, 1.175494350822287508e-38, PT ;  /* 0x008000000c00780b */ /* 0x000fe20003f6e000 */
[----:B-1----:R-:W0:Y:S01]  /*0270*/  LDC.64 R2, c[0x0][0x238] ;  /* 0x00008e00ff027b82 */ /* 0x002e220000000a00 */
[----:B---3--:R-:W-:-:S02]  /*0280*/  FSETP.GT.AND P2, PT, R13, 8.50705917302346158658e+37, PT ;  /* 0x7e8000000d00780b */ /* 0x008fc40003f44000 */
[----:B------:R-:W-:-:S07]  /*0290*/  FSETP.GEU.AND P4, PT, R13, 1.175494350822287508e-38, PT ;  /* 0x008000000d00780b */ /* 0x000fce0003f8e000 */
[----:B------:R-:W-:-:S04]  /*02a0*/  @P1 FMUL R12, R12, 0.25 ;  /* 0x3e8000000c0c1820 */ /* 0x000fc80000400000 */
[----:B------:R-:W-:Y:S01]  /*02b0*/  @!P3 FMUL R12, R12, 16777216 ;  /* 0x4b8000000c0cb820 */ /* 0x000fe20000400000 */
[----:B------:R-:W-:-:S04]  /*02c0*/  @P2 FMUL R13, R13, 0.25 ;  /* 0x3e8000000d0d2820 */ /* 0x000fc80000400000 */
[----:B------:R-:W-:Y:S01]  /*02d0*/  @!P4 FMUL R13, R13, 16777216 ;  /* 0x4b8000000d0dc820 */ /* 0x000fe20000400000 */
[----:B------:R-:W1:Y:S01]  /*02e0*/  MUFU.RCP R12, R12 ;  /* 0x0000000c000c7308 */ /* 0x000e620000001000 */
[----:B------:R-:W-:-:S07]  /*02f0*/  FSEL R15, R14, 1, P1 ;  /* 0x3f8000000e0f7808 */ /* 0x000fce0000800000 */
[----:B------:R-:W3:Y:S01]  /*0300*/  MUFU.RCP R13, R13 ;  /* 0x0000000d000d7308 */ /* 0x000ee20000001000 */
[----:B------:R-:W-:Y:S01]  /*0310*/  FSEL R14, R14, 1, P2 ;  /* 0x3f8000000e0e7808 */ /* 0x000fe20001000000 */
[----:B------:R-:W-:-:S04]  /*0320*/  @!P3 FMUL R15, R15, 16777216 ;  /* 0x4b8000000f0fb820 */ /* 0x000fc80000400000 */
[----:B------:R-:W-:Y:S01]  /*0330*/  @!P4 FMUL R14, R14, 16777216 ;  /* 0x4b8000000e0ec820 */ /* 0x000fe20000400000 */
[----:B----4-:R-:W-:Y:S01]  /*0340*/  FADD R5, -R7, R5 ;  /* 0x0000000507057221 */ /* 0x010fe20000000100 */
[----:B------:R-:W-:Y:S01]  /*0350*/  FADD R4, -R6, R4 ;  /* 0x0000000406047221 */ /* 0x000fe20000000100 */
[----:B-1----:R-:W-:Y:S01]  /*0360*/  FMUL R15, R12, R15 ;  /* 0x0000000f0c0f7220 */ /* 0x002fe20000400000 */
[----:B---3--:R-:W-:-:S03]  /*0370*/  FMUL R14, R13, R14 ;  /* 0x0000000e0d0e7220 */ /* 0x008fc60000400000 */
[----:B------:R-:W-:Y:S01]  /*0380*/  FMUL R15, R4, R15 ;  /* 0x0000000f040f7220 */ /* 0x000fe20000400000 */
[----:B------:R-:W-:-:S03]  /*0390*/  FMUL R14, R5, R14 ;  /* 0x0000000e050e7220 */ /* 0x000fc60000400000 */
[----:B--2---:R-:W-:Y:S01]  /*03a0*/  FFMA R8, R15, R10, R8 ;  /* 0x0000000a0f087223 */ /* 0x004fe20000000008 */
[----:B------:R-:W-:-:S04]  /*03b0*/  FFMA R9, R14, R11, R9 ;  /* 0x0000000b0e097223 */ /* 0x000fc80000000009 */
[----:B------:R-:W-:Y:S02]  /*03c0*/  FSETP.GEU.AND P1, PT, R8, RZ, PT ;  /* 0x000000ff0800720b */ /* 0x000fe40003f2e000 */
[C---:B------:R-:W-:Y:S01]  /*03d0*/  FSETP.GEU.AND P2, PT, R9.reuse, RZ, PT ;  /* 0x000000ff0900720b */ /* 0x040fe20003f4e000 */
[----:B0-----:R-:W-:Y:S01]  /*03e0*/  IMAD.WIDE R2, R0, 0x4, R2 ;  /* 0x0000000400027825 */ /* 0x001fe200078e0202 */
[----:B------:R-:W-:Y:S02]  /*03f0*/  FSEL R8, R8, RZ, P1 ;  /* 0x000000ff08087208 */ /* 0x000fe40000800000 */
[----:B------:R-:W-:Y:S01]  /*0400*/  FSEL R9, R9, RZ, P2 ;  /* 0x000000ff09097208 */ /* 0x000fe20001000000 */
[----:B------:R-:W-:Y:S08]  /*0410*/  @P0 EXIT ;  /* 0x000000000000094d */ /* 0x000ff00003800000 */
[----:B------:R-:W-:Y:S01]  /*0420*/  STG.E.64 desc[UR4][R2.64], R8 ;  /* 0x0000000802007986 */ /* 0x000fe2000c101b04 */
[----:B------:R-:W-:Y:S05]  /*0430*/  EXIT ;  /* 0x000000000000794d */ /* 0x000fea0003800000 */
.L_x_0:
[----:B------:R-:W-:-:S00]  /*0440*/  BRA `(.L_x_0) ;  /* 0xfffffffc00fc7947 */ /* 0x000fc0000383ffff */
[----:B------:R-:W-:-:S00]  /*0450*/  NOP ;  /* 0x0000000000007918 */ /* 0x000fc00000000000 */
        /* <DEDUP_REMOVED lines=10> */
.L_x_1:


//--------------------- .nv.global.init           --------------------------
	.section	.nv.global.init,"aw",@progbits
.nv.global.init:
	.type		_$_str,@object
	.size		_$_str,(_$_str_$_2 - _$_str)
_$_str:
        /*0000*/ 	.byte	0x5f, 0x5f, 0x43, 0x55, 0x44, 0x41, 0x5f, 0x46, 0x54, 0x5a, 0x00
	.type		_$_str_$_2,@object
	.size		_$_str_$_2,(.L_1 - _$_str_$_2)
_$_str_$_2:
        /*000b*/ 	.byte	0x5f, 0x5f, 0x43, 0x55, 0x44, 0x41, 0x5f, 0x50, 0x52, 0x45, 0x43, 0x5f, 0x53, 0x51, 0x52, 0x54
        /*001b*/ 	.byte	0x00
.L_1:


//--------------------- .nv.constant0.triton_poi_fused__native_batch_norm_legit_no_training_relu_43 --------------------------
	.section	.nv.constant0.triton_poi_fused__native_batch_norm_legit_no_training_relu_43,"a",@progbits
	.sectionflags	@""
	.align	4
.nv.constant0.triton_poi_fused__native_batch_norm_legit_no_training_relu_43:
	.zero		580
